//
// Generated by NVIDIA NVVM Compiler
//
// Compiler Build ID: CL-36424714
// Cuda compilation tools, release 13.0, V13.0.88
// Based on NVVM 20.0.0
//

.version 9.0
.target sm_100
.address_size 64

	// .globl	_Z10reduce_sumjPf

.visible .entry _Z10reduce_sumjPf(
	.param .u32 _Z10reduce_sumjPf_param_0,
	.param .u64 .ptr .align 1 _Z10reduce_sumjPf_param_1
)
{
	.reg .pred 	%p<4>;
	.reg .b32 	%r<8>;
	.reg .b32 	%f<4>;
	.reg .b64 	%rd<7>;

	ld.param.u32 	%r7, [_Z10reduce_sumjPf_param_0];
	ld.param.u64 	%rd3, [_Z10reduce_sumjPf_param_1];
	cvta.to.global.u64 	%rd1, %rd3;
	mov.u32 	%r1, %tid.x;
	setp.lt.u32 	%p1, %r7, 2;
	@%p1 bra 	$L__BB0_5;
	mul.wide.u32 	%rd4, %r1, 4;
	add.s64 	%rd2, %rd1, %rd4;
$L__BB0_2:
	shr.u32 	%r5, %r7, 1;
	sub.s32 	%r7, %r7, %r5;
	bar.sync 	0;
	setp.ge.u32 	%p2, %r1, %r5;
	@%p2 bra 	$L__BB0_4;
	add.s32 	%r6, %r7, %r1;
	mul.wide.u32 	%rd5, %r6, 4;
	add.s64 	%rd6, %rd1, %rd5;
	ld.global.f32 	%f1, [%rd6];
	ld.global.f32 	%f2, [%rd2];
	add.f32 	%f3, %f1, %f2;
	st.global.f32 	[%rd2], %f3;
$L__BB0_4:
	setp.gt.u32 	%p3, %r7, 1;
	@%p3 bra 	$L__BB0_2;
$L__BB0_5:
	ret;

}
	// .globl	_Z7dotprodjPfS_S_
.visible .entry _Z7dotprodjPfS_S_(
	.param .u32 _Z7dotprodjPfS_S__param_0,
	.param .u64 .ptr .align 1 _Z7dotprodjPfS_S__param_1,
	.param .u64 .ptr .align 1 _Z7dotprodjPfS_S__param_2,
	.param .u64 .ptr .align 1 _Z7dotprodjPfS_S__param_3
)
{
	.reg .pred 	%p<8>;
	.reg .b32 	%r<14>;
	.reg .b32 	%f<8>;
	.reg .b64 	%rd<21>;

	ld.param.u32 	%r8, [_Z7dotprodjPfS_S__param_0];
	ld.param.u64 	%rd7, [_Z7dotprodjPfS_S__param_1];
	ld.param.u64 	%rd5, [_Z7dotprodjPfS_S__param_2];
	ld.param.u64 	%rd6, [_Z7dotprodjPfS_S__param_3];
	cvta.to.global.u64 	%rd1, %rd7;
	mov.u32 	%r9, %ntid.x;
	mov.u32 	%r1, %ctaid.x;
	mul.lo.s32 	%r2, %r9, %r1;
	mov.u32 	%r3, %tid.x;
	add.s32 	%r4, %r2, %r3;
	sub.s32 	%r10, %r8, %r2;
	min.u32 	%r13, %r9, %r10;
	setp.ge.u32 	%p1, %r4, %r8;
	@%p1 bra 	$L__BB1_2;
	cvta.to.global.u64 	%rd8, %rd5;
	mul.wide.u32 	%rd9, %r4, 4;
	add.s64 	%rd10, %rd8, %rd9;
	ld.global.f32 	%f1, [%rd10];
	add.s64 	%rd11, %rd1, %rd9;
	ld.global.f32 	%f2, [%rd11];
	mul.f32 	%f3, %f1, %f2;
	st.global.f32 	[%rd11], %f3;
$L__BB1_2:
	cvt.u64.u32 	%rd2, %r2;
	setp.lt.u32 	%p2, %r13, 2;
	@%p2 bra 	$L__BB1_7;
	shl.b64 	%rd12, %rd2, 2;
	add.s64 	%rd3, %rd1, %rd12;
	mul.wide.u32 	%rd13, %r3, 4;
	add.s64 	%rd4, %rd3, %rd13;
$L__BB1_4:
	shr.u32 	%r11, %r13, 1;
	sub.s32 	%r13, %r13, %r11;
	bar.sync 	0;
	setp.ge.u32 	%p3, %r3, %r11;
	@%p3 bra 	$L__BB1_6;
	add.s32 	%r12, %r13, %r3;
	mul.wide.u32 	%rd14, %r12, 4;
	add.s64 	%rd15, %rd3, %rd14;
	ld.global.f32 	%f4, [%rd15];
	ld.global.f32 	%f5, [%rd4];
	add.f32 	%f6, %f4, %f5;
	st.global.f32 	[%rd4], %f6;
$L__BB1_6:
	setp.gt.u32 	%p4, %r13, 1;
	@%p4 bra 	$L__BB1_4;
$L__BB1_7:
	setp.ge.u32 	%p5, %r4, %r8;
	setp.ne.s32 	%p6, %r3, 0;
	or.pred  	%p7, %p6, %p5;
	@%p7 bra 	$L__BB1_9;
	mul.wide.u32 	%rd16, %r4, 4;
	add.s64 	%rd17, %rd1, %rd16;
	ld.global.f32 	%f7, [%rd17];
	cvta.to.global.u64 	%rd18, %rd6;
	mul.wide.u32 	%rd19, %r1, 4;
	add.s64 	%rd20, %rd18, %rd19;
	st.global.f32 	[%rd20], %f7;
$L__BB1_9:
	ret;

}


// ===== COMPILED SASS (sm_100) =====

	.target	sm_100

	.elftype	@"ET_EXEC"


//--------------------- .note.nv.tkinfo           --------------------------
	.section	.note.nv.tkinfo,"",@"SHT_NOTE"
	.sectionflags	@"SHF_NOTE_NV_TKINFO"
	.tkinfo
        /*0018*/ 	.word	0x00000002
        /*0030*/ 	.string	""
        /*0030*/ 	.string	"ptxas"
        /*0030*/ 	.string	"Cuda compilation tools, release 13.0, V13.0.88"
        /*0030*/ 	.string	"Build cuda_13.0.r13.0/compiler.36424714_0"
        /*0030*/ 	.string	"-arch sm_100 -m 64 "



//--------------------- .note.nv.cuinfo           --------------------------
	.section	.note.nv.cuinfo,"",@"SHT_NOTE"
	.sectionflags	@"SHF_NOTE_NV_CUINFO"
        /*0018*/ 	.short	0x0002
        /*001a*/ 	.short	0x0064
        /*001c*/ 	.short	0x0082
	.zero		2


//--------------------- .nv.info                  --------------------------
	.section	.nv.info,"",@"SHT_CUDA_INFO"
	.align	4


	//----- nvinfo : EIATTR_REGCOUNT
	.align		4
        /*0000*/ 	.byte	0x04, 0x2f
        /*0002*/ 	.short	(.L_1 - .L_0)
	.align		4
.L_0:
        /*0004*/ 	.word	index@(_Z10reduce_sumjPf)
        /*0008*/ 	.word	0x0000000e


	//----- nvinfo : EIATTR_FRAME_SIZE
	.align		4
.L_1:
        /*000c*/ 	.byte	0x04, 0x11
        /*000e*/ 	.short	(.L_3 - .L_2)
	.align		4
.L_2:
        /*0010*/ 	.word	index@(_Z10reduce_sumjPf)
        /*0014*/ 	.word	0x00000000


	//----- nvinfo : EIATTR_REGCOUNT
	.align		4
.L_3:
        /*0018*/ 	.byte	0x04, 0x2f
        /*001a*/ 	.short	(.L_5 - .L_4)
	.align		4
.L_4:
        /*001c*/ 	.word	index@(_Z7dotprodjPfS_S_)
        /*0020*/ 	.word	0x0000000e


	//----- nvinfo : EIATTR_FRAME_SIZE
	.align		4
.L_5:
        /*0024*/ 	.byte	0x04, 0x11
        /*0026*/ 	.short	(.L_7 - .L_6)
	.align		4
.L_6:
        /*0028*/ 	.word	index@(_Z7dotprodjPfS_S_)
        /*002c*/ 	.word	0x00000000


	//----- nvinfo : EIATTR_MIN_STACK_SIZE
	.align		4
.L_7:
        /*0030*/ 	.byte	0x04, 0x12
        /*0032*/ 	.short	(.L_9 - .L_8)
	.align		4
.L_8:
        /*0034*/ 	.word	index@(_Z7dotprodjPfS_S_)
        /*0038*/ 	.word	0x00000000


	//----- nvinfo : EIATTR_MIN_STACK_SIZE
	.align		4
.L_9:
        /*003c*/ 	.byte	0x04, 0x12
        /*003e*/ 	.short	(.L_11 - .L_10)
	.align		4
.L_10:
        /*0040*/ 	.word	index@(_Z10reduce_sumjPf)
        /*0044*/ 	.word	0x00000000
.L_11:


//--------------------- .nv.compat                --------------------------
	.section	.nv.compat,"",@"SHT_CUDA_COMPAT_INFO"
	.align	4
        /*0000*/ 	.byte	0x02, 0x09, 0x00, 0x00, 0x02, 0x02, 0x01, 0x00, 0x02, 0x05, 0x05, 0x00, 0x03, 0x07, 0x01, 0x01
        /*0010*/ 	.byte	0x02, 0x03, 0x00, 0x00, 0x02, 0x06, 0x01, 0x00, 0x04, 0x0b, 0x08, 0x00, 0x09, 0x00, 0x00, 0x00
        /*0020*/ 	.byte	0x00, 0x00, 0x00, 0x00


//--------------------- .nv.info._Z7dotprodjPfS_S_ --------------------------
	.section	.nv.info._Z7dotprodjPfS_S_,"",@"SHT_CUDA_INFO"
	.sectionflags	@""
	.align	4


	//----- nvinfo : EIATTR_CUDA_API_VERSION
	.align		4
        /*0000*/ 	.byte	0x04, 0x37
        /*0002*/ 	.short	(.L_13 - .L_12)
.L_12:
        /*0004*/ 	.word	0x00000082


	//----- nvinfo : EIATTR_KPARAM_INFO
	.align		4
.L_13:
        /*0008*/ 	.byte	0x04, 0x17
        /*000a*/ 	.short	(.L_15 - .L_14)
.L_14:
        /*000c*/ 	.word	0x00000000
        /*0010*/ 	.short	0x0003
        /*0012*/ 	.short	0x0018
        /*0014*/ 	.byte	0x00, 0xf5, 0x21, 0x00


	//----- nvinfo : EIATTR_KPARAM_INFO
	.align		4
.L_15:
        /*0018*/ 	.byte	0x04, 0x17
        /*001a*/ 	.short	(.L_17 - .L_16)
.L_16:
        /*001c*/ 	.word	0x00000000
        /*0020*/ 	.short	0x0002
        /*0022*/ 	.short	0x0010
        /*0024*/ 	.byte	0x00, 0xf5, 0x21, 0x00


	//----- nvinfo : EIATTR_KPARAM_INFO
	.align		4
.L_17:
        /*0028*/ 	.byte	0x04, 0x17
        /*002a*/ 	.short	(.L_19 - .L_18)
.L_18:
        /*002c*/ 	.word	0x00000000
        /*0030*/ 	.short	0x0001
        /*0032*/ 	.short	0x0008
        /*0034*/ 	.byte	0x00, 0xf5, 0x21, 0x00


	//----- nvinfo : EIATTR_KPARAM_INFO
	.align		4
.L_19:
        /*0038*/ 	.byte	0x04, 0x17
        /*003a*/ 	.short	(.L_21 - .L_20)
.L_20:
        /*003c*/ 	.word	0x00000000
        /*0040*/ 	.short	0x0000
        /*0042*/ 	.short	0x0000
        /*0044*/ 	.byte	0x00, 0xf0, 0x11, 0x00


	//----- nvinfo : EIATTR_SPARSE_MMA_MASK
	.align		4
.L_21:
        /*0048*/ 	.byte	0x03, 0x50
        /*004a*/ 	.short	0x0000


	//----- nvinfo : EIATTR_MAXREG_COUNT
	.align		4
        /*004c*/ 	.byte	0x03, 0x1b
        /*004e*/ 	.short	0x00ff


	//----- nvinfo : EIATTR_NUM_BARRIERS
	.align		4
        /*0050*/ 	.byte	0x02, 0x4c
        /*0052*/ 	.byte	0x01
	.zero		1


	//----- nvinfo : EIATTR_MERCURY_ISA_VERSION
	.align		4
        /*0054*/ 	.byte	0x03, 0x5f
        /*0056*/ 	.short	0x0101


	//----- nvinfo : EIATTR_VRC_CTA_INIT_COUNT
	.align		4
        /*0058*/ 	.byte	0x02, 0x4a
	.zero		1
	.zero		1


	//----- nvinfo : EIATTR_EXIT_INSTR_OFFSETS
	.align		4
        /*005c*/ 	.byte	0x04, 0x1c
        /*005e*/ 	.short	(.L_23 - .L_22)


	//   ....[0]....
.L_22:
        /*0060*/ 	.word	0x000002e0


	//   ....[1]....
        /*0064*/ 	.word	0x00000350


	//----- nvinfo : EIATTR_CRS_STACK_SIZE
	.align		4
.L_23:
        /*0068*/ 	.byte	0x04, 0x1e
        /*006a*/ 	.short	(.L_25 - .L_24)
.L_24:
        /*006c*/ 	.word	0x00000000


	//----- nvinfo : EIATTR_CBANK_PARAM_SIZE
	.align		4
.L_25:
        /*0070*/ 	.byte	0x03, 0x19
        /*0072*/ 	.short	0x0020


	//----- nvinfo : EIATTR_PARAM_CBANK
	.align		4
        /*0074*/ 	.byte	0x04, 0x0a
        /*0076*/ 	.short	(.L_27 - .L_26)
	.align		4
.L_26:
        /*0078*/ 	.word	index@(.nv.constant0._Z7dotprodjPfS_S_)
        /*007c*/ 	.short	0x0380
        /*007e*/ 	.short	0x0020


	//----- nvinfo : EIATTR_SW_WAR
	.align		4
.L_27:
        /*0080*/ 	.byte	0x04, 0x36
        /*0082*/ 	.short	(.L_29 - .L_28)
.L_28:
        /*0084*/ 	.word	0x00000008
.L_29:


//--------------------- .nv.info._Z10reduce_sumjPf --------------------------
	.section	.nv.info._Z10reduce_sumjPf,"",@"SHT_CUDA_INFO"
	.sectionflags	@""
	.align	4


	//----- nvinfo : EIATTR_CUDA_API_VERSION
	.align		4
        /*0000*/ 	.byte	0x04, 0x37
        /*0002*/ 	.short	(.L_31 - .L_30)
.L_30:
        /*0004*/ 	.word	0x00000082


	//----- nvinfo : EIATTR_KPARAM_INFO
	.align		4
.L_31:
        /*0008*/ 	.byte	0x04, 0x17
        /*000a*/ 	.short	(.L_33 - .L_32)
.L_32:
        /*000c*/ 	.word	0x00000000
        /*0010*/ 	.short	0x0001
        /*0012*/ 	.short	0x0008
        /*0014*/ 	.byte	0x00, 0xf5, 0x21, 0x00


	//----- nvinfo : EIATTR_KPARAM_INFO
	.align		4
.L_33:
        /*0018*/ 	.byte	0x04, 0x17
        /*001a*/ 	.short	(.L_35 - .L_34)
.L_34:
        /*001c*/ 	.word	0x00000000
        /*0020*/ 	.short	0x0000
        /*0022*/ 	.short	0x0000
        /*0024*/ 	.byte	0x00, 0xf0, 0x11, 0x00


	//----- nvinfo : EIATTR_SPARSE_MMA_MASK
	.align		4
.L_35:
        /*0028*/ 	.byte	0x03, 0x50
        /*002a*/ 	.short	0x0000


	//----- nvinfo : EIATTR_MAXREG_COUNT
	.align		4
        /*002c*/ 	.byte	0x03, 0x1b
        /*002e*/ 	.short	0x00ff


	//----- nvinfo : EIATTR_NUM_BARRIERS
	.align		4
        /*0030*/ 	.byte	0x02, 0x4c
        /*0032*/ 	.byte	0x01
	.zero		1


	//----- nvinfo : EIATTR_MERCURY_ISA_VERSION
	.align		4
        /*0034*/ 	.byte	0x03, 0x5f
        /*0036*/ 	.short	0x0101


	//----- nvinfo : EIATTR_VRC_CTA_INIT_COUNT
	.align		4
        /*0038*/ 	.byte	0x02, 0x4a
	.zero		1
	.zero		1


	//----- nvinfo : EIATTR_EXIT_INSTR_OFFSETS
	.align		4
        /*003c*/ 	.byte	0x04, 0x1c
        /*003e*/ 	.short	(.L_37 - .L_36)


	//   ....[0]....
.L_36:
        /*0040*/ 	.word	0x00000030


	//   ....[1]....
        /*0044*/ 	.word	0x00000190


	//----- nvinfo : EIATTR_CRS_STACK_SIZE
	.align		4
.L_37:
        /*0048*/ 	.byte	0x04, 0x1e
        /*004a*/ 	.short	(.L_39 - .L_38)
.L_38:
        /*004c*/ 	.word	0x00000000


	//----- nvinfo : EIATTR_CBANK_PARAM_SIZE
	.align		4
.L_39:
        /*0050*/ 	.byte	0x03, 0x19
        /*0052*/ 	.short	0x0010


	//----- nvinfo : EIATTR_PARAM_CBANK
	.align		4
        /*0054*/ 	.byte	0x04, 0x0a
        /*0056*/ 	.short	(.L_41 - .L_40)
	.align		4
.L_40:
        /*0058*/ 	.word	index@(.nv.constant0._Z10reduce_sumjPf)
        /*005c*/ 	.short	0x0380
        /*005e*/ 	.short	0x0010


	//----- nvinfo : EIATTR_SW_WAR
	.align		4
.L_41:
        /*0060*/ 	.byte	0x04, 0x36
        /*0062*/ 	.short	(.L_43 - .L_42)
.L_42:
        /*0064*/ 	.word	0x00000008
.L_43:


//--------------------- .nv.callgraph             --------------------------
	.section	.nv.callgraph,"",@"SHT_CUDA_CALLGRAPH"
	.align	4
	.sectionentsize	8
	.align		4
        /*0000*/ 	.word	0x00000000
	.align		4
        /*0004*/ 	.word	0xffffffff
	.align		4
        /*0008*/ 	.word	0x00000000
	.align		4
        /*000c*/ 	.word	0xfffffffe
	.align		4
        /*0010*/ 	.word	0x00000000
	.align		4
        /*0014*/ 	.word	0xfffffffd
	.align		4
        /*0018*/ 	.word	0x00000000
	.align		4
        /*001c*/ 	.word	0xfffffffc


//--------------------- .text._Z7dotprodjPfS_S_   --------------------------
	.section	.text._Z7dotprodjPfS_S_,"ax",@progbits
	.align	128
        .global         _Z7dotprodjPfS_S_
        .type           _Z7dotprodjPfS_S_,@function
        .size           _Z7dotprodjPfS_S_,(.L_x_11 - _Z7dotprodjPfS_S_)
        .other          _Z7dotprodjPfS_S_,@"STO_CUDA_ENTRY STV_DEFAULT"
_Z7dotprodjPfS_S_:
.text._Z7dotprodjPfS_S_:
[----:B------:R-:W-:Y:S01]  /*0000*/  LDC R1, c[0x0][0x37c] ;  /* 0x0000df00ff017b82 */ /* 0x000fe20000000800 */
[----:B------:R-:W0:Y:S01]  /*0010*/  S2R R0, SR_CTAID.X ;  /* 0x0000000000007919 */ /* 0x000e220000002500 */
[----:B------:R-:W0:Y:S06]  /*0020*/  LDCU UR4, c[0x0][0x360] ;  /* 0x00006c00ff0477ac */ /* 0x000e2c0008000800 */
[----:B------:R-:W1:Y:S01]  /*0030*/  LDC R5, c[0x0][0x380] ;  /* 0x0000e000ff057b82 */ /* 0x000e620000000800 */
[----:B------:R-:W-:Y:S01]  /*0040*/  BSSY.RECONVERGENT B0, `(.L_x_0) ;  /* 0x0000012000007945 */ /* 0x000fe20003800200 */
[----:B------:R-:W2:Y:S01]  /*0050*/  S2R R3, SR_TID.X ;  /* 0x0000000000037919 */ /* 0x000ea20000002100 */
[----:B0-----:R-:W-:-:S04]  /*0060*/  IMAD R10, R0, UR4, RZ ;  /* 0x00000004000a7c24 */ /* 0x001fc8000f8e02ff */
[----:B--2---:R-:W-:Y:S02]  /*0070*/  IMAD.IADD R2, R10, 0x1, R3 ;  /* 0x000000010a027824 */ /* 0x004fe400078e0203 */
[----:B------:R-:W-:-:S03]  /*0080*/  IMAD.MOV R4, RZ, RZ, -R10 ;  /* 0x000000ffff047224 */ /* 0x000fc600078e0a0a */
[-C--:B-1----:R-:W-:Y:S02]  /*0090*/  ISETP.GE.U32.AND P0, PT, R2, R5.reuse, PT ;  /* 0x000000050200720c */ /* 0x082fe40003f06070 */
[----:B------:R-:W-:Y:S01]  /*00a0*/  VIADDMNMX.U32 R4, R4, R5, UR4, PT ;  /* 0x0000000404047e46 */ /* 0x000fe2000b800005 */
[----:B------:R-:W0:Y:S03]  /*00b0*/  LDCU.64 UR4, c[0x0][0x358] ;  /* 0x00006b00ff0477ac */ /* 0x000e260008000a00 */
[----:B------:R-:W-:-:S07]  /*00c0*/  ISETP.GE.U32.AND P1, PT, R4, 0x2, PT ;  /* 0x000000020400780c */ /* 0x000fce0003f26070 */
[----:B------:R-:W-:Y:S06]  /*00d0*/  @P0 BRA `(.L_x_1) ;  /* 0x0000000000200947 */ /* 0x000fec0003800000 */
[----:B------:R-:W1:Y:S08]  /*00e0*/  LDC.64 R6, c[0x0][0x390] ;  /* 0x0000e400ff067b82 */ /* 0x000e700000000a00 */
[----:B------:R-:W2:Y:S01]  /*00f0*/  LDC.64 R8, c[0x0][0x388] ;  /* 0x0000e200ff087b82 */ /* 0x000ea20000000a00 */
[----:B-1----:R-:W-:-:S06]  /*0100*/  IMAD.WIDE.U32 R6, R2, 0x4, R6 ;  /* 0x0000000402067825 */ /* 0x002fcc00078e0006 */
[----:B0-----:R-:W3:Y:S01]  /*0110*/  LDG.E R6, desc[UR4][R6.64] ;  /* 0x0000000406067981 */ /* 0x001ee2000c1e1900 */
[----:B--2---:R-:W-:-:S05]  /*0120*/  IMAD.WIDE.U32 R8, R2, 0x4, R8 ;  /* 0x0000000402087825 */ /* 0x004fca00078e0008 */
[----:B------:R-:W3:Y:S02]  /*0130*/  LDG.E R5, desc[UR4][R8.64] ;  /* 0x0000000408057981 */ /* 0x000ee4000c1e1900 */
[----:B---3--:R-:W-:-:S05]  /*0140*/  FMUL R5, R6, R5 ;  /* 0x0000000506057220 */ /* 0x008fca0000400000 */
[----:B------:R1:W-:Y:S02]  /*0150*/  STG.E desc[UR4][R8.64], R5 ;  /* 0x0000000508007986 */ /* 0x0003e4000c101904 */
.L_x_1:
[----:B0-----:R-:W-:Y:S05]  /*0160*/  BSYNC.RECONVERGENT B0 ;  /* 0x0000000000007941 */ /* 0x001fea0003800200 */
.L_x_0:
[----:B------:R-:W-:Y:S05]  /*0170*/  @!P1 BRA `(.L_x_2) ;  /* 0x00000000004c9947 */ /* 0x000fea0003800000 */
[----:B------:R-:W0:Y:S02]  /*0180*/  LDC.64 R6, c[0x0][0x388] ;  /* 0x0000e200ff067b82 */ /* 0x000e240000000a00 */
[----:B0-----:R-:W-:-:S04]  /*0190*/  LEA R6, P0, R10, R6, 0x2 ;  /* 0x000000060a067211 */ /* 0x001fc800078010ff */
[----:B------:R-:W-:-:S03]  /*01a0*/  LEA.HI.X R7, R10, R7, RZ, 0x2, P0 ;  /* 0x000000070a077211 */ /* 0x000fc600000f14ff */
[----:B-1----:R-:W-:-:S07]  /*01b0*/  IMAD.WIDE.U32 R8, R3, 0x4, R6 ;  /* 0x0000000403087825 */ /* 0x002fce00078e0006 */
.L_x_5:
[----:B0-----:R-:W-:Y:S01]  /*01c0*/  SHF.R.U32.HI R5, RZ, 0x1, R4 ;  /* 0x00000001ff057819 */ /* 0x001fe20000011604 */
[----:B------:R-:W-:Y:S03]  /*01d0*/  BAR.SYNC.DEFER_BLOCKING 0x0 ;  /* 0x0000000000007b1d */ /* 0x000fe60000010000 */
[----:B------:R-:W-:Y:S02]  /*01e0*/  ISETP.GE.U32.AND P0, PT, R3, R5, PT ;  /* 0x000000050300720c */ /* 0x000fe40003f06070 */
[----:B------:R-:W-:Y:S01]  /*01f0*/  IADD3 R4, PT, PT, -R5, R4, RZ ;  /* 0x0000000405047210 */ /* 0x000fe20007ffe1ff */
[----:B------:R-:W-:Y:S03]  /*0200*/  BSSY.RECONVERGENT B0, `(.L_x_3) ;  /* 0x0000009000007945 */ /* 0x000fe60003800200 */
[----:B------:R-:W-:-:S07]  /*0210*/  ISETP.GT.U32.AND P1, PT, R4, 0x1, PT ;  /* 0x000000010400780c */ /* 0x000fce0003f24070 */
[----:B------:R-:W-:Y:S06]  /*0220*/  @P0 BRA `(.L_x_4) ;  /* 0x0000000000180947 */ /* 0x000fec0003800000 */
[----:B------:R-:W-:Y:S01]  /*0230*/  IADD3 R11, PT, PT, R4, R3, RZ ;  /* 0x00000003040b7210 */ /* 0x000fe20007ffe0ff */
[----:B------:R-:W2:Y:S04]  /*0240*/  LDG.E R5, desc[UR4][R8.64] ;  /* 0x0000000408057981 */ /* 0x000ea8000c1e1900 */
[----:B------:R-:W-:-:S06]  /*0250*/  IMAD.WIDE.U32 R10, R11, 0x4, R6 ;  /* 0x000000040b0a7825 */ /* 0x000fcc00078e0006 */
[----:B------:R-:W2:Y:S02]  /*0260*/  LDG.E R10, desc[UR4][R10.64] ;  /* 0x000000040a0a7981 */ /* 0x000ea4000c1e1900 */
[----:B--2---:R-:W-:-:S05]  /*0270*/  FADD R5, R10, R5 ;  /* 0x000000050a057221 */ /* 0x004fca0000000000 */
[----:B------:R0:W-:Y:S02]  /*0280*/  STG.E desc[UR4][R8.64], R5 ;  /* 0x0000000508007986 */ /* 0x0001e4000c101904 */
.L_x_4:
[----:B------:R-:W-:Y:S05]  /*0290*/  BSYNC.RECONVERGENT B0 ;  /* 0x0000000000007941 */ /* 0x000fea0003800200 */
.L_x_3:
[----:B------:R-:W-:Y:S05]  /*02a0*/  @P1 BRA `(.L_x_5) ;  /* 0xfffffffc00c41947 */ /* 0x000fea000383ffff */
.L_x_2:
[----:B------:R-:W2:Y:S02]  /*02b0*/  LDCU UR6, c[0x0][0x380] ;  /* 0x00007000ff0677ac */ /* 0x000ea40008000800 */
[----:B--2---:R-:W-:-:S04]  /*02c0*/  ISETP.GE.U32.AND P0, PT, R2, UR6, PT ;  /* 0x0000000602007c0c */ /* 0x004fc8000bf06070 */
[----:B------:R-:W-:-:S13]  /*02d0*/  ISETP.NE.OR P0, PT, R3, RZ, P0 ;  /* 0x000000ff0300720c */ /* 0x000fda0000705670 */
[----:B------:R-:W-:Y:S05]  /*02e0*/  @P0 EXIT ;  /* 0x000000000000094d */ /* 0x000fea0003800000 */
[----:B01----:R-:W0:Y:S02]  /*02f0*/  LDC.64 R4, c[0x0][0x388] ;  /* 0x0000e200ff047b82 */ /* 0x003e240000000a00 */
[----:B0-----:R-:W-:-:S06]  /*0300*/  IMAD.WIDE.U32 R4, R2, 0x4, R4 ;  /* 0x0000000402047825 */ /* 0x001fcc00078e0004 */
[----:B------:R-:W0:Y:S01]  /*0310*/  LDC.64 R2, c[0x0][0x398] ;  /* 0x0000e600ff027b82 */ /* 0x000e220000000a00 */
[----:B------:R-:W2:Y:S01]  /*0320*/  LDG.E R5, desc[UR4][R4.64] ;  /* 0x0000000404057981 */ /* 0x000ea2000c1e1900 */
[----:B0-----:R-:W-:-:S05]  /*0330*/  IMAD.WIDE.U32 R2, R0, 0x4, R2 ;  /* 0x0000000400027825 */ /* 0x001fca00078e0002 */
[----:B--2---:R-:W-:Y:S01]  /*0340*/  STG.E desc[UR4][R2.64], R5 ;  /* 0x0000000502007986 */ /* 0x004fe2000c101904 */
[----:B------:R-:W-:Y:S05]  /*0350*/  EXIT ;  /* 0x000000000000794d */ /* 0x000fea0003800000 */
.L_x_6:
[----:B------:R-:W-:-:S00]  /*0360*/  BRA `(.L_x_6) ;  /* 0xfffffffc00fc7947 */ /* 0x000fc0000383ffff */
[----:B------:R-:W-:-:S00]  /*0370*/  NOP ;  /* 0x0000000000007918 */ /* 0x000fc00000000000 */
        /* <DEDUP_REMOVED lines=8> */
.L_x_11:


//--------------------- .text._Z10reduce_sumjPf   --------------------------
	.section	.text._Z10reduce_sumjPf,"ax",@progbits
	.align	128
        .global         _Z10reduce_sumjPf
        .type           _Z10reduce_sumjPf,@function
        .size           _Z10reduce_sumjPf,(.L_x_12 - _Z10reduce_sumjPf)
        .other          _Z10reduce_sumjPf,@"STO_CUDA_ENTRY STV_DEFAULT"
_Z10reduce_sumjPf:
.text._Z10reduce_sumjPf:
[----:B------:R-:W-:Y:S08]  /*0000*/  LDC R1, c[0x0][0x37c] ;  /* 0x0000df00ff017b82 */ /* 0x000ff00000000800 */
[----:B------:R-:W0:Y:S02]  /*0010*/  LDC R0, c[0x0][0x380] ;  /* 0x0000e000ff007b82 */ /* 0x000e240000000800 */
[----:B0-----:R-:W-:-:S13]  /*0020*/  ISETP.GE.U32.AND P0, PT, R0, 0x2, PT ;  /* 0x000000020000780c */ /* 0x001fda0003f06070 */
[----:B------:R-:W-:Y:S05]  /*0030*/  @!P0 EXIT ;  /* 0x000000000000894d */ /* 0x000fea0003800000 */
[----:B------:R-:W0:Y:S01]  /*0040*/  S2R R11, SR_TID.X ;  /* 0x00000000000b7919 */ /* 0x000e220000002100 */
[----:B------:R-:W0:Y:S01]  /*0050*/  LDC.64 R2, c[0x0][0x388] ;  /* 0x0000e200ff027b82 */ /* 0x000e220000000a00 */
[----:B------:R-:W1:Y:S01]  /*0060*/  LDCU UR4, c[0x0][0x380] ;  /* 0x00007000ff0477ac */ /* 0x000e620008000800 */
[----:B------:R-:W2:Y:S06]  /*0070*/  LDCU.64 UR6, c[0x0][0x358] ;  /* 0x00006b00ff0677ac */ /* 0x000eac0008000a00 */
[----:B------:R-:W3:Y:S01]  /*0080*/  LDC.64 R6, c[0x0][0x388] ;  /* 0x0000e200ff067b82 */ /* 0x000ee20000000a00 */
[----:B012---:R-:W-:-:S07]  /*0090*/  IMAD.WIDE.U32 R2, R11, 0x4, R2 ;  /* 0x000000040b027825 */ /* 0x007fce00078e0002 */
.L_x_9:
[----:B------:R-:W-:Y:S01]  /*00a0*/  USHF.R.U32.HI UR5, URZ, 0x1, UR4 ;  /* 0x00000001ff057899 */ /* 0x000fe20008011604 */
[----:B------:R-:W-:Y:S03]  /*00b0*/  BAR.SYNC.DEFER_BLOCKING 0x0 ;  /* 0x0000000000007b1d */ /* 0x000fe60000010000 */
[----:B------:R-:W-:Y:S02]  /*00c0*/  UIADD3 UR4, UPT, UPT, -UR5, UR4, URZ ;  /* 0x0000000405047290 */ /* 0x000fe4000fffe1ff */
[----:B------:R-:W-:Y:S01]  /*00d0*/  ISETP.GE.U32.AND P0, PT, R11, UR5, PT ;  /* 0x000000050b007c0c */ /* 0x000fe2000bf06070 */
[----:B------:R-:W-:-:S12]  /*00e0*/  BSSY.RECONVERGENT B0, `(.L_x_7) ;  /* 0x0000008000007945 */ /* 0x000fd80003800200 */
[----:B0-----:R-:W-:Y:S05]  /*00f0*/  @P0 BRA `(.L_x_8) ;  /* 0x0000000000180947 */ /* 0x001fea0003800000 */
[----:B------:R-:W-:Y:S01]  /*0100*/  IADD3 R5, PT, PT, R11, UR4, RZ ;  /* 0x000000040b057c10 */ /* 0x000fe2000fffe0ff */
[----:B------:R-:W2:Y:S04]  /*0110*/  LDG.E R9, desc[UR6][R2.64] ;  /* 0x0000000602097981 */ /* 0x000ea8000c1e1900 */
[----:B---3--:R-:W-:-:S06]  /*0120*/  IMAD.WIDE.U32 R4, R5, 0x4, R6 ;  /* 0x0000000405047825 */ /* 0x008fcc00078e0006 */
[----:B------:R-:W2:Y:S02]  /*0130*/  LDG.E R4, desc[UR6][R4.64] ;  /* 0x0000000604047981 */ /* 0x000ea4000c1e1900 */
[----:B--2---:R-:W-:-:S05]  /*0140*/  FADD R9, R4, R9 ;  /* 0x0000000904097221 */ /* 0x004fca0000000000 */
[----:B------:R0:W-:Y:S02]  /*0150*/  STG.E desc[UR6][R2.64], R9 ;  /* 0x0000000902007986 */ /* 0x0001e4000c101906 */
.L_x_8:
[----:B------:R-:W-:Y:S05]  /*0160*/  BSYNC.RECONVERGENT B0 ;  /* 0x0000000000007941 */ /* 0x000fea0003800200 */
.L_x_7:
[----:B------:R-:W-:-:S09]  /*0170*/  UISETP.GT.U32.AND UP0, UPT, UR4, 0x1, UPT ;  /* 0x000000010400788c */ /* 0x000fd2000bf04070 */
[----:B------:R-:W-:Y:S05]  /*0180*/  BRA.U UP0, `(.L_x_9) ;  /* 0xfffffffd00c47547 */ /* 0x000fea000b83ffff */
[----:B------:R-:W-:Y:S05]  /*0190*/  EXIT ;  /* 0x000000000000794d */ /* 0x000fea0003800000 */
.L_x_10:
        /* <DEDUP_REMOVED lines=14> */
.L_x_12:


//--------------------- .nv.shared.reserved.0     --------------------------
	.section	.nv.shared.reserved.0,"aw",@nobits
	.weak		__nv_reservedSMEM_offset_0_alias
	.size		__nv_reservedSMEM_offset_0_alias, 0, 64
	.other		__nv_reservedSMEM_offset_0_alias,@"STO_CUDA_RESERVED_SHARED STV_DEFAULT"
__nv_reservedSMEM_offset_0_alias:
	.zero		0
	.zero		64


//--------------------- .nv.constant0._Z7dotprodjPfS_S_ --------------------------
	.section	.nv.constant0._Z7dotprodjPfS_S_,"a",@progbits
	.sectionflags	@""
	.align	4
.nv.constant0._Z7dotprodjPfS_S_:
	.zero		928


//--------------------- .nv.constant0._Z10reduce_sumjPf --------------------------
	.section	.nv.constant0._Z10reduce_sumjPf,"a",@progbits
	.sectionflags	@""
	.align	4
.nv.constant0._Z10reduce_sumjPf:
	.zero		912


//--------------------- SYMBOLS --------------------------

	.type		.nv.reservedSmem.offset0,@object
	.size		.nv.reservedSmem.offset0,0x4
